	.headerflags	@"EF_CUDA_TEXMODE_UNIFIED EF_CUDA_64BIT_ADDRESS EF_CUDA_ACCELERATORS EF_CUDA_SM90 EF_CUDA_VIRTUAL_SM(EF_CUDA_SM90)"
	.elftype	@"ET_EXEC"


//--------------------- .nv.info                  --------------------------
	.section	.nv.info,"",@"SHT_CUDA_INFO"
	.align	4


	//----- nvinfo : EIATTR_REGCOUNT
	.align		4
        /*0000*/ 	.byte	0x04, 0x2f
        /*0002*/ 	.short	(.L_3 - .L_2)
	.align		4
.L_2:
        /*0004*/ 	.word	index@(triton_poi_fused__native_batch_norm_legit_no_training_add_convolution_14)
        /*0008*/ 	.word	0x00000040


	//----- nvinfo : EIATTR_MIN_STACK_SIZE
	.align		4
.L_3:
        /*000c*/ 	.byte	0x04, 0x12
        /*000e*/ 	.short	(.L_5 - .L_4)
	.align		4
.L_4:
        /*0010*/ 	.word	index@(triton_poi_fused__native_batch_norm_legit_no_training_add_convolution_14)
        /*0014*/ 	.word	0x00000000


	//----- nvinfo : EIATTR_FRAME_SIZE
	.align		4
.L_5:
        /*0018*/ 	.byte	0x04, 0x11
        /*001a*/ 	.short	(.L_7 - .L_6)
	.align		4
.L_6:
        /*001c*/ 	.word	index@(triton_poi_fused__native_batch_norm_legit_no_training_add_convolution_14)
        /*0020*/ 	.word	0x00000000


	//----- nvinfo : EIATTR_MIN_STACK_SIZE
	.align		4
.L_7:
        /*0024*/ 	.byte	0x04, 0x12
        /*0026*/ 	.short	(.L_9 - .L_8)
	.align		4
.L_8:
        /*0028*/ 	.word	index@(triton_poi_fused__native_batch_norm_legit_no_training_add_convolution_14)
        /*002c*/ 	.word	0x00000000
.L_9:


//--------------------- .nv.info.triton_poi_fused__native_batch_norm_legit_no_training_add_convolution_14 --------------------------
	.section	.nv.info.triton_poi_fused__native_batch_norm_legit_no_training_add_convolution_14,"",@"SHT_CUDA_INFO"
	.sectionflags	@""
	.align	4


	//----- nvinfo : EIATTR_CUDA_API_VERSION
	.align		4
        /*0000*/ 	.byte	0x04, 0x37
        /*0002*/ 	.short	(.L_11 - .L_10)
.L_10:
        /*0004*/ 	.word	0x0000007c


	//----- nvinfo : EIATTR_KPARAM_INFO
	.align		4
.L_11:
        /*0008*/ 	.byte	0x04, 0x17
        /*000a*/ 	.short	(.L_13 - .L_12)
.L_12:
        /*000c*/ 	.word	0x00000000
        /*0010*/ 	.short	0x0009
        /*0012*/ 	.short	0x0044
        /*0014*/ 	.byte	0x00, 0xf0, 0x11, 0x00


	//----- nvinfo : EIATTR_KPARAM_INFO
	.align		4
.L_13:
        /*0018*/ 	.byte	0x04, 0x17
        /*001a*/ 	.short	(.L_15 - .L_14)
.L_14:
        /*001c*/ 	.word	0x00000000
        /*0020*/ 	.short	0x0008
        /*0022*/ 	.short	0x0040
        /*0024*/ 	.byte	0x00, 0xf0, 0x11, 0x00


	//----- nvinfo : EIATTR_KPARAM_INFO
	.align		4
.L_15:
        /*0028*/ 	.byte	0x04, 0x17
        /*002a*/ 	.short	(.L_17 - .L_16)
.L_16:
        /*002c*/ 	.word	0x00000000
        /*0030*/ 	.short	0x0007
        /*0032*/ 	.short	0x0038
        /*0034*/ 	.byte	0x00, 0xf4, 0x21, 0x00


	//----- nvinfo : EIATTR_KPARAM_INFO
	.align		4
.L_17:
        /*0038*/ 	.byte	0x04, 0x17
        /*003a*/ 	.short	(.L_19 - .L_18)
.L_18:
        /*003c*/ 	.word	0x00000000
        /*0040*/ 	.short	0x0006
        /*0042*/ 	.short	0x0030
        /*0044*/ 	.byte	0x00, 0xf4, 0x21, 0x00


	//----- nvinfo : EIATTR_KPARAM_INFO
	.align		4
.L_19:
        /*0048*/ 	.byte	0x04, 0x17
        /*004a*/ 	.short	(.L_21 - .L_20)
.L_20:
        /*004c*/ 	.word	0x00000000
        /*0050*/ 	.short	0x0005
        /*0052*/ 	.short	0x0028
        /*0054*/ 	.byte	0x00, 0xf4, 0x21, 0x00


	//----- nvinfo : EIATTR_KPARAM_INFO
	.align		4
.L_21:
        /*0058*/ 	.byte	0x04, 0x17
        /*005a*/ 	.short	(.L_23 - .L_22)
.L_22:
        /*005c*/ 	.word	0x00000000
        /*0060*/ 	.short	0x0004
        /*0062*/ 	.short	0x0020
        /*0064*/ 	.byte	0x00, 0xf4, 0x21, 0x00


	//----- nvinfo : EIATTR_KPARAM_INFO
	.align		4
.L_23:
        /*0068*/ 	.byte	0x04, 0x17
        /*006a*/ 	.short	(.L_25 - .L_24)
.L_24:
        /*006c*/ 	.word	0x00000000
        /*0070*/ 	.short	0x0003
        /*0072*/ 	.short	0x0018
        /*0074*/ 	.byte	0x00, 0xf4, 0x21, 0x00


	//----- nvinfo : EIATTR_KPARAM_INFO
	.align		4
.L_25:
        /*0078*/ 	.byte	0x04, 0x17
        /*007a*/ 	.short	(.L_27 - .L_26)
.L_26:
        /*007c*/ 	.word	0x00000000
        /*0080*/ 	.short	0x0002
        /*0082*/ 	.short	0x0010
        /*0084*/ 	.byte	0x00, 0xf4, 0x21, 0x00


	//----- nvinfo : EIATTR_KPARAM_INFO
	.align		4
.L_27:
        /*0088*/ 	.byte	0x04, 0x17
        /*008a*/ 	.short	(.L_29 - .L_28)
.L_28:
        /*008c*/ 	.word	0x00000000
        /*0090*/ 	.short	0x0001
        /*0092*/ 	.short	0x0008
        /*0094*/ 	.byte	0x00, 0xf4, 0x21, 0x00


	//----- nvinfo : EIATTR_KPARAM_INFO
	.align		4
.L_29:
        /*0098*/ 	.byte	0x04, 0x17
        /*009a*/ 	.short	(.L_31 - .L_30)
.L_30:
        /*009c*/ 	.word	0x00000000
        /*00a0*/ 	.short	0x0000
        /*00a2*/ 	.short	0x0000
        /*00a4*/ 	.byte	0x00, 0xf4, 0x21, 0x00


	//----- nvinfo : EIATTR_SPARSE_MMA_MASK
	.align		4
.L_31:
        /*00a8*/ 	.byte	0x03, 0x50
        /*00aa*/ 	.short	0x0000


	//----- nvinfo : EIATTR_MAXREG_COUNT
	.align		4
        /*00ac*/ 	.byte	0x03, 0x1b
        /*00ae*/ 	.short	0x00ff


	//----- nvinfo : EIATTR_EXIT_INSTR_OFFSETS
	.align		4
        /*00b0*/ 	.byte	0x04, 0x1c
        /*00b2*/ 	.short	(.L_33 - .L_32)


	//   ....[0]....
.L_32:
        /*00b4*/ 	.word	0x000012b0


	//   ....[1]....
        /*00b8*/ 	.word	0x00001300


	//----- nvinfo : EIATTR_REQNTID
	.align		4
.L_33:
        /*00bc*/ 	.byte	0x04, 0x10
        /*00be*/ 	.short	(.L_35 - .L_34)
.L_34:
        /*00c0*/ 	.word	0x00000100
        /*00c4*/ 	.word	0x00000001
        /*00c8*/ 	.word	0x00000001


	//----- nvinfo : EIATTR_CBANK_PARAM_SIZE
	.align		4
.L_35:
        /*00cc*/ 	.byte	0x03, 0x19
        /*00ce*/ 	.short	0x0048


	//----- nvinfo : EIATTR_PARAM_CBANK
	.align		4
        /*00d0*/ 	.byte	0x04, 0x0a
        /*00d2*/ 	.short	(.L_37 - .L_36)
	.align		4
.L_36:
        /*00d4*/ 	.word	index@(.nv.constant0.triton_poi_fused__native_batch_norm_legit_no_training_add_convolution_14)
        /*00d8*/ 	.short	0x0210
        /*00da*/ 	.short	0x0048


	//----- nvinfo : EIATTR_SW_WAR
	.align		4
.L_37:
        /*00dc*/ 	.byte	0x04, 0x36
        /*00de*/ 	.short	(.L_39 - .L_38)
.L_38:
        /*00e0*/ 	.word	0x00000008
.L_39:


//--------------------- .nv.callgraph             --------------------------
	.section	.nv.callgraph,"",@"SHT_CUDA_CALLGRAPH"
	.align	4
	.sectionentsize	8
	.align		4
        /*0000*/ 	.word	0x00000000
	.align		4
        /*0004*/ 	.word	0xffffffff
	.align		4
        /*0008*/ 	.word	0x00000000
	.align		4
        /*000c*/ 	.word	0xfffffffe
	.align		4
        /*0010*/ 	.word	0x00000000
	.align		4
        /*0014*/ 	.word	0xfffffffd
	.align		4
        /*0018*/ 	.word	0x00000000
	.align		4
        /*001c*/ 	.word	0xfffffffc


//--------------------- .nv.constant4             --------------------------
	.section	.nv.constant4,"a",@progbits
	.align	8
	.align		8
.nv.constant4:
        /*0000*/ 	.dword	_$_str
	.align		8
        /*0008*/ 	.dword	_$_str_$_2


//--------------------- .text.triton_poi_fused__native_batch_norm_legit_no_training_add_convolution_14 --------------------------
	.section	.text.triton_poi_fused__native_batch_norm_legit_no_training_add_convolution_14,"ax",@progbits
	.sectionflags	@"SHF_BARRIERS=1"
	.align	128
        .global         triton_poi_fused__native_batch_norm_legit_no_training_add_convolution_14
        .type           triton_poi_fused__native_batch_norm_legit_no_training_add_convolution_14,@function
        .size           triton_poi_fused__native_batch_norm_legit_no_training_add_convolution_14,(.L_x_1 - triton_poi_fused__native_batch_norm_legit_no_training_add_convolution_14)
        .other          triton_poi_fused__native_batch_norm_legit_no_training_add_convolution_14,@"STO_CUDA_ENTRY STV_DEFAULT"
triton_poi_fused__native_batch_norm_legit_no_training_add_convolution_14:
.text.triton_poi_fused__native_batch_norm_legit_no_training_add_convolution_14:
[----:B------:R-:W0:Y:S01]  /*0000*/  LDC R1, c[0x0][0x28] ;  /* 0x00000a00ff017b82 */ /* 0x000e220000000800 */
[----:B------:R-:W1:Y:S07]  /*0010*/  S2R R0, SR_CTAID.X ;  /* 0x0000000000007919 */ /* 0x000e6e0000002500 */
[----:B------:R-:W2:Y:S01]  /*0020*/  LDC.64 R6, c[0x0][0x230] ;  /* 0x00008c00ff067b82 */ /* 0x000ea20000000a00 */
[----:B------:R-:W-:Y:S02]  /*0030*/  CS2R R16, SRZ ;  /* 0x0000000000107805 */ /* 0x000fe4000001ff00 */
[----:B------:R-:W-:Y:S01]  /*0040*/  CS2R R18, SRZ ;  /* 0x0000000000127805 */ /* 0x000fe2000001ff00 */
[----:B------:R-:W3:Y:S01]  /*0050*/  S2R R2, SR_TID.X ;  /* 0x0000000000027919 */ /* 0x000ee20000002100 */
[----:B------:R-:W-:Y:S01]  /*0060*/  ULDC.64 UR6, c[0x0][0x208] ;  /* 0x0000820000067ab9 */ /* 0x000fe20000000a00 */
[----:B------:R-:W4:Y:S02]  /*0070*/  S2R R3, SR_CTAID.Y ;  /* 0x0000000000037919 */ /* 0x000f240000002600 */
[----:B------:R-:W5:Y:S08]  /*0080*/  LDC.64 R14, c[0x0][0x218] ;  /* 0x00008600ff0e7b82 */ /* 0x000f700000000a00 */
[----:B------:R-:W4:Y:S08]  /*0090*/  LDC.64 R24, c[0x0][0x228] ;  /* 0x00008a00ff187b82 */ /* 0x000f300000000a00 */
[----:B------:R-:W4:Y:S01]  /*00a0*/  LDC.64 R26, c[0x0][0x238] ;  /* 0x00008e00ff1a7b82 */ /* 0x000f220000000a00 */
[----:B-1----:R-:W-:-:S07]  /*00b0*/  SHF.L.U32 R0, R0, 0x4, RZ ;  /* 0x0000000400007819 */ /* 0x002fce00000006ff */
[----:B------:R-:W1:Y:S01]  /*00c0*/  LDC.64 R50, c[0x0][0x210] ;  /* 0x00008400ff327b82 */ /* 0x000e620000000a00 */
[----:B---3--:R-:W-:-:S04]  /*00d0*/  SHF.L.U32 R48, R2, 0x2, RZ ;  /* 0x0000000202307819 */ /* 0x008fc800000006ff */
[----:B------:R-:W-:Y:S01]  /*00e0*/  LOP3.LUT R13, R0, 0xc, R48, 0xf8, !PT ;  /* 0x0000000c000d7812 */ /* 0x000fe200078ef830 */
[----:B------:R-:W-:Y:S01]  /*00f0*/  HFMA2.MMA R45, -RZ, RZ, 1.625, 0 ;  /* 0x3e800000ff2d7435 */ /* 0x000fe200000001ff */
[----:B------:R-:W-:Y:S02]  /*0100*/  CS2R R32, SRZ ;  /* 0x0000000000207805 */ /* 0x000fe4000001ff00 */
[----:B------:R-:W-:Y:S02]  /*0110*/  CS2R R34, SRZ ;  /* 0x0000000000227805 */ /* 0x000fe4000001ff00 */
[C---:B------:R-:W-:Y:S01]  /*0120*/  ISETP.GE.AND P4, PT, R13.reuse, 0x200, PT ;  /* 0x000002000d00780c */ /* 0x040fe20003f86270 */
[C---:B--2---:R-:W-:Y:S01]  /*0130*/  IMAD.WIDE R6, R13.reuse, 0x4, R6 ;  /* 0x000000040d067825 */ /* 0x044fe200078e0206 */
[----:B------:R-:W2:Y:S11]  /*0140*/  LDC.64 R58, c[0x0][0x240] ;  /* 0x00009000ff3a7b82 */ /* 0x000eb60000000a00 */
[----:B------:R3:W2:Y:S01]  /*0150*/  @!P4 LDG.E.EL.128 R16, desc[UR6][R6.64] ;  /* 0x000000060610c981 */ /* 0x0006a2000c2e1d00 */
[----:B------:R-:W-:Y:S01]  /*0160*/  SHF.R.U32.HI R12, RZ, 0x2, R2 ;  /* 0x00000002ff0c7819 */ /* 0x000fe20000011602 */
[----:B-----5:R-:W-:Y:S01]  /*0170*/  IMAD.WIDE R14, R13, 0x4, R14 ;  /* 0x000000040d0e7825 */ /* 0x020fe200078e020e */
[----:B------:R-:W-:-:S02]  /*0180*/  CS2R R4, SRZ ;  /* 0x0000000000047805 */ /* 0x000fc4000001ff00 */
[----:B------:R-:W-:Y:S02]  /*0190*/  CS2R R8, SRZ ;  /* 0x0000000000087805 */ /* 0x000fe4000001ff00 */
[----:B------:R-:W-:Y:S02]  /*01a0*/  SGXT.U32 R12, R12, 0x6 ;  /* 0x000000060c0c781a */ /* 0x000fe40000000000 */
[----:B------:R-:W-:Y:S01]  /*01b0*/  CS2R R10, SRZ ;  /* 0x00000000000a7805 */ /* 0x000fe2000001ff00 */
[----:B------:R5:W2:Y:S01]  /*01c0*/  @!P4 LDG.E.EL.128 R32, desc[UR6][R14.64] ;  /* 0x000000060e20c981 */ /* 0x000aa2000c2e1d00 */
[C---:B0---4-:R-:W-:Y:S01]  /*01d0*/  IMAD.WIDE R24, R13.reuse, 0x4, R24 ;  /* 0x000000040d187825 */ /* 0x051fe200078e0218 */
[----:B------:R-:W-:Y:S02]  /*01e0*/  PRMT R12, R12, 0x6540, R3 ;  /* 0x000065400c0c7816 */ /* 0x000fe40000000003 */
[----:B---3--:R-:W-:Y:S01]  /*01f0*/  CS2R R6, SRZ ;  /* 0x0000000000067805 */ /* 0x008fe2000001ff00 */
[----:B------:R-:W-:Y:S01]  /*0200*/  IMAD.WIDE R26, R13, 0x4, R26 ;  /* 0x000000040d1a7825 */ /* 0x000fe200078e021a */
[----:B------:R-:W-:-:S02]  /*0210*/  LOP3.LUT R42, R12, 0x40, RZ, 0xfc, !PT ;  /* 0x000000400c2a7812 */ /* 0x000fc400078efcff */
[C---:B------:R-:W-:Y:S02]  /*0220*/  LOP3.LUT R40, R12.reuse, 0xc0, RZ, 0xfc, !PT ;  /* 0x000000c00c287812 */ /* 0x040fe400078efcff */
[----:B------:R0:W3:Y:S01]  /*0230*/  @!P4 LDG.E.EL.128 R4, desc[UR6][R24.64] ;  /* 0x000000061804c981 */ /* 0x0000e2000c2e1d00 */
[C---:B-----5:R-:W-:Y:S02]  /*0240*/  LOP3.LUT R14, R12.reuse, 0x80, RZ, 0xfc, !PT ;  /* 0x000000800c0e7812 */ /* 0x060fe400078efcff */
[----:B------:R-:W-:Y:S01]  /*0250*/  ISETP.LT.AND P3, PT, R12, 0x100, !P4 ;  /* 0x000001000c00780c */ /* 0x000fe20006761270 */
[----:B------:R4:W5:Y:S01]  /*0260*/  @!P4 LDG.E.EL.128 R8, desc[UR6][R26.64] ;  /* 0x000000061a08c981 */ /* 0x000962000c2e1d00 */
[----:B------:R-:W-:Y:S02]  /*0270*/  ISETP.LT.AND P2, PT, R42, 0x100, !P4 ;  /* 0x000001002a00780c */ /* 0x000fe40006741270 */
[----:B------:R-:W-:Y:S02]  /*0280*/  ISETP.LT.AND P1, PT, R14, 0x100, !P4 ;  /* 0x000001000e00780c */ /* 0x000fe40006721270 */
[----:B------:R-:W-:-:S02]  /*0290*/  LEA R47, R12, R13, 0x9 ;  /* 0x0000000d0c2f7211 */ /* 0x000fc400078e48ff */
[-C--:B------:R-:W-:Y:S02]  /*02a0*/  LEA R42, R42, R13.reuse, 0x9 ;  /* 0x0000000d2a2a7211 */ /* 0x080fe400078e48ff */
[----:B------:R-:W-:Y:S02]  /*02b0*/  LEA R41, R14, R13, 0x9 ;  /* 0x0000000d0e297211 */ /* 0x000fe400078e48ff */
[----:B------:R-:W-:Y:S02]  /*02c0*/  CS2R R20, SRZ ;  /* 0x0000000000147805 */ /* 0x000fe4000001ff00 */
[----:B------:R-:W-:Y:S02]  /*02d0*/  CS2R R22, SRZ ;  /* 0x0000000000167805 */ /* 0x000fe4000001ff00 */
[----:B0-----:R-:W-:Y:S02]  /*02e0*/  CS2R R24, SRZ ;  /* 0x0000000000187805 */ /* 0x001fe4000001ff00 */
[----:B----4-:R-:W-:-:S02]  /*02f0*/  CS2R R26, SRZ ;  /* 0x00000000001a7805 */ /* 0x010fc4000001ff00 */
[----:B------:R-:W-:Y:S02]  /*0300*/  CS2R R28, SRZ ;  /* 0x00000000001c7805 */ /* 0x000fe4000001ff00 */
[----:B------:R-:W-:Y:S02]  /*0310*/  CS2R R30, SRZ ;  /* 0x00000000001e7805 */ /* 0x000fe4000001ff00 */
[----:B------:R-:W-:Y:S02]  /*0320*/  CS2R R36, SRZ ;  /* 0x0000000000247805 */ /* 0x000fe4000001ff00 */
[----:B------:R-:W-:Y:S01]  /*0330*/  CS2R R38, SRZ ;  /* 0x0000000000267805 */ /* 0x000fe2000001ff00 */
[----:B-1----:R-:W-:-:S04]  /*0340*/  IMAD.WIDE R56, R47, 0x4, R50 ;  /* 0x000000042f387825 */ /* 0x002fc800078e0232 */
[--C-:B------:R-:W-:Y:S01]  /*0350*/  IMAD.WIDE R54, R42, 0x4, R50.reuse ;  /* 0x000000042a367825 */ /* 0x100fe200078e0232 */
[----:B------:R-:W4:Y:S03]  /*0360*/  @P3 LDG.E.EL.128 R20, desc[UR6][R56.64] ;  /* 0x0000000638143981 */ /* 0x000f26000c2e1d00 */
[----:B------:R-:W-:Y:S01]  /*0370*/  IMAD.WIDE R52, R41, 0x4, R50 ;  /* 0x0000000429347825 */ /* 0x000fe200078e0232 */
[----:B------:R-:W3:Y:S04]  /*0380*/  @P2 LDG.E.EL.128 R24, desc[UR6][R54.64] ;  /* 0x0000000636182981 */ /* 0x000ee8000c2e1d00 */
[----:B------:R-:W3:Y:S01]  /*0390*/  @P1 LDG.E.EL.128 R28, desc[UR6][R52.64] ;  /* 0x00000006341c1981 */ /* 0x000ee2000c2e1d00 */
[----:B--2---:R-:W-:Y:S01]  /*03a0*/  IMAD.WIDE R58, R13, 0x4, R58 ;  /* 0x000000040d3a7825 */ /* 0x004fe200078e023a */
[----:B------:R-:W-:-:S03]  /*03b0*/  CS2R R14, SRZ ;  /* 0x00000000000e7805 */ /* 0x000fc6000001ff00 */
[----:B------:R-:W-:Y:S01]  /*03c0*/  FADD R18, R18, 9.9999997473787516356e-06 ;  /* 0x3727c5ac12127421 */ /* 0x000fe20000000000 */
[----:B------:R-:W-:-:S03]  /*03d0*/  FADD R19, R19, 9.9999997473787516356e-06 ;  /* 0x3727c5ac13137421 */ /* 0x000fc60000000000 */
[----:B------:R-:W0:Y:S08]  /*03e0*/  MUFU.SQRT R43, R18 ;  /* 0x00000012002b7308 */ /* 0x000e300000002000 */
[----:B------:R-:W1:Y:S01]  /*03f0*/  MUFU.SQRT R44, R19 ;  /* 0x00000013002c7308 */ /* 0x000e620000002000 */
[----:B0-----:R-:W-:Y:S02]  /*0400*/  FSETP.GT.AND P6, PT, R43, 8.50705917302346158658e+37, PT ;  /* 0x7e8000002b00780b */ /* 0x001fe40003fc4000 */
[----:B-1----:R-:W-:-:S02]  /*0410*/  FSETP.GT.AND P0, PT, R44, 8.50705917302346158658e+37, PT ;  /* 0x7e8000002c00780b */ /* 0x002fc40003f04000 */
[----:B------:R-:W-:Y:S02]  /*0420*/  FSETP.GEU.AND P5, PT, R43, 1.175494350822287508e-38, PT ;  /* 0x008000002b00780b */ /* 0x000fe40003fae000 */
[----:B------:R-:W-:-:S07]  /*0430*/  FSEL R18, R45, 1, P6 ;  /* 0x3f8000002d127808 */ /* 0x000fce0003000000 */
[----:B------:R-:W-:Y:S01]  /*0440*/  @P6 FMUL R43, R43, 0.25 ;  /* 0x3e8000002b2b6820 */ /* 0x000fe20000400000 */
[C---:B------:R-:W-:Y:S02]  /*0450*/  FSETP.GEU.AND P6, PT, R44.reuse, 1.175494350822287508e-38, PT ;  /* 0x008000002c00780b */ /* 0x040fe40003fce000 */
[----:B------:R-:W-:Y:S01]  /*0460*/  FSEL R19, R45, 1, P0 ;  /* 0x3f8000002d137808 */ /* 0x000fe20000000000 */
[----:B------:R-:W-:Y:S01]  /*0470*/  @P0 FMUL R44, R44, 0.25 ;  /* 0x3e8000002c2c0820 */ /* 0x000fe20000400000 */
[C---:B------:R-:W-:Y:S02]  /*0480*/  ISETP.LT.AND P0, PT, R40.reuse, 0x100, !P4 ;  /* 0x000001002800780c */ /* 0x040fe40006701270 */
[----:B------:R-:W-:-:S05]  /*0490*/  LEA R40, R40, R13, 0x9 ;  /* 0x0000000d28287211 */ /* 0x000fca00078e48ff */
[----:B------:R-:W-:Y:S01]  /*04a0*/  IMAD.WIDE R50, R40, 0x4, R50 ;  /* 0x0000000428327825 */ /* 0x000fe200078e0232 */
[----:B------:R-:W-:-:S05]  /*04b0*/  CS2R R12, SRZ ;  /* 0x00000000000c7805 */ /* 0x000fca000001ff00 */
[----:B------:R-:W2:Y:S04]  /*04c0*/  @P0 LDG.E.EL.128 R36, desc[UR6][R50.64] ;  /* 0x0000000632240981 */ /* 0x000ea8000c2e1d00 */
[----:B------:R0:W5:Y:S01]  /*04d0*/  @!P4 LDG.E.EL.128 R12, desc[UR6][R58.64] ;  /* 0x000000063a0cc981 */ /* 0x000162000c2e1d00 */
[----:B------:R-:W-:Y:S01]  /*04e0*/  FADD R16, R16, 9.9999997473787516356e-06 ;  /* 0x3727c5ac10107421 */ /* 0x000fe20000000000 */
[----:B------:R-:W-:-:S05]  /*04f0*/  @!P6 FMUL R44, R44, 16777216 ;  /* 0x4b8000002c2ce820 */ /* 0x000fca0000400000 */
[----:B------:R-:W1:Y:S01]  /*0500*/  MUFU.SQRT R16, R16 ;  /* 0x0000001000107308 */ /* 0x000e620000002000 */
[----:B------:R-:W-:Y:S01]  /*0510*/  @!P5 FMUL R43, R43, 16777216 ;  /* 0x4b8000002b2bd820 */ /* 0x000fe20000400000 */
[----:B------:R-:W-:-:S06]  /*0520*/  FADD R17, R17, 9.9999997473787516356e-06 ;  /* 0x3727c5ac11117421 */ /* 0x000fcc0000000000 */
[----:B------:R-:W0:Y:S01]  /*0530*/  MUFU.RCP R44, R44 ;  /* 0x0000002c002c7308 */ /* 0x000e220000001000 */
[----:B------:R-:W-:Y:S01]  /*0540*/  @!P6 FMUL R19, R19, 16777216 ;  /* 0x4b8000001313e820 */ /* 0x000fe20000400000 */
[C---:B----4-:R-:W-:Y:S01]  /*0550*/  FADD R23, R35.reuse, R23 ;  /* 0x0000001723177221 */ /* 0x050fe20000000000 */
[C---:B---3--:R-:W-:Y:S01]  /*0560*/  FADD R27, R35.reuse, R27 ;  /* 0x0000001b231b7221 */ /* 0x048fe20000000000 */
[----:B------:R-:W-:-:S04]  /*0570*/  FADD R31, R35, R31 ;  /* 0x0000001f231f7221 */ /* 0x000fc80000000000 */
[----:B------:R-:W3:Y:S01]  /*0580*/  MUFU.RCP R43, R43 ;  /* 0x0000002b002b7308 */ /* 0x000ee20000001000 */
[----:B-1----:R-:W-:Y:S01]  /*0590*/  FSETP.GT.AND P6, PT, R16, 8.50705917302346158658e+37, PT ;  /* 0x7e8000001000780b */ /* 0x002fe20003fc4000 */
[----:B------:R-:W-:Y:S01]  /*05a0*/  @!P5 FMUL R18, R18, 16777216 ;  /* 0x4b8000001212d820 */ /* 0x000fe20000400000 */
[----:B------:R-:W-:Y:S01]  /*05b0*/  FSETP.GEU.AND P5, PT, R16, 1.175494350822287508e-38, PT ;  /* 0x008000001000780b */ /* 0x000fe20003fae000 */
[----:B------:R-:W-:-:S04]  /*05c0*/  FADD R46, R31, -R7 ;  /* 0x800000071f2e7221 */ /* 0x000fc80000000000 */
[----:B------:R-:W1:Y:S01]  /*05d0*/  MUFU.SQRT R17, R17 ;  /* 0x0000001100117308 */ /* 0x000e620000002000 */
[----:B0-----:R-:W-:Y:S01]  /*05e0*/  FMUL R19, R44, R19 ;  /* 0x000000132c137220 */ /* 0x001fe20000400000 */
[--C-:B------:R-:W-:Y:S01]  /*05f0*/  FADD R60, R23, -R7.reuse ;  /* 0x80000007173c7221 */ /* 0x100fe20000000000 */
[----:B------:R-:W-:Y:S02]  /*0600*/  FADD R58, R27, -R7 ;  /* 0x800000071b3a7221 */ /* 0x000fe40000000000 */
[-C--:B------:R-:W-:Y:S01]  /*0610*/  FMUL R46, R46, R19.reuse ;  /* 0x000000132e2e7220 */ /* 0x080fe20000400000 */
[-C--:B------:R-:W-:Y:S01]  /*0620*/  FMUL R60, R60, R19.reuse ;  /* 0x000000133c3c7220 */ /* 0x080fe20000400000 */
[----:B------:R-:W-:Y:S01]  /*0630*/  FMUL R58, R58, R19 ;  /* 0x000000133a3a7220 */ /* 0x000fe20000400000 */
[----:B---3--:R-:W-:Y:S01]  /*0640*/  FMUL R18, R43, R18 ;  /* 0x000000122b127220 */ /* 0x008fe20000400000 */
[----:B------:R-:W-:-:S04]  /*0650*/  @P6 FMUL R16, R16, 0.25 ;  /* 0x3e80000010106820 */ /* 0x000fc80000400000 */
[----:B------:R-:W-:Y:S01]  /*0660*/  @!P5 FMUL R16, R16, 16777216 ;  /* 0x4b8000001010d820 */ /* 0x000fe20000400000 */
[----:B-1----:R-:W-:Y:S01]  /*0670*/  FSETP.GEU.AND P4, PT, R17, 1.175494350822287508e-38, PT ;  /* 0x008000001100780b */ /* 0x002fe20003f8e000 */
[C---:B------:R-:W-:Y:S01]  /*0680*/  FADD R30, R34.reuse, R30 ;  /* 0x0000001e221e7221 */ /* 0x040fe20000000000 */
[C---:B------:R-:W-:Y:S01]  /*0690*/  FADD R22, R34.reuse, R22 ;  /* 0x0000001622167221 */ /* 0x040fe20000000000 */
[----:B------:R-:W-:Y:S02]  /*06a0*/  FADD R26, R34, R26 ;  /* 0x0000001a221a7221 */ /* 0x000fe40000000000 */
[----:B------:R-:W0:Y:S01]  /*06b0*/  MUFU.RCP R16, R16 ;  /* 0x0000001000107308 */ /* 0x000e220000001000 */
[--C-:B------:R-:W-:Y:S01]  /*06c0*/  FADD R61, R22, -R6.reuse ;  /* 0x80000006163d7221 */ /* 0x100fe20000000000 */
[----:B------:R-:W-:-:S03]  /*06d0*/  FADD R49, R26, -R6 ;  /* 0x800000061a317221 */ /* 0x000fc60000000000 */
[----:B------:R-:W-:Y:S01]  /*06e0*/  FMUL R61, R61, R18 ;  /* 0x000000123d3d7220 */ /* 0x000fe20000400000 */
[C---:B------:R-:W-:Y:S01]  /*06f0*/  FADD R21, R33.reuse, R21 ;  /* 0x0000001521157221 */ /* 0x040fe20000000000 */
[C---:B------:R-:W-:Y:S01]  /*0700*/  FADD R25, R33.reuse, R25 ;  /* 0x0000001921197221 */ /* 0x040fe20000000000 */
[----:B------:R-:W-:Y:S01]  /*0710*/  FADD R29, R33, R29 ;  /* 0x0000001d211d7221 */ /* 0x000fe20000000000 */
[C---:B------:R-:W-:Y:S01]  /*0720*/  FADD R20, R32.reuse, R20 ;  /* 0x0000001420147221 */ /* 0x040fe20000000000 */
[C---:B------:R-:W-:Y:S01]  /*0730*/  FADD R24, R32.reuse, R24 ;  /* 0x0000001820187221 */ /* 0x040fe20000000000 */
[----:B------:R-:W-:Y:S01]  /*0740*/  FADD R28, R32, R28 ;  /* 0x0000001c201c7221 */ /* 0x000fe20000000000 */
[----:B--2---:R-:W-:-:S04]  /*0750*/  FADD R35, R35, R39 ;  /* 0x0000002723237221 */ /* 0x004fc80000000000 */
[----:B------:R-:W-:Y:S01]  /*0760*/  FADD R44, R35, -R7 ;  /* 0x80000007232c7221 */ /* 0x000fe20000000000 */
[----:B-----5:R-:W-:-:S03]  /*0770*/  FFMA R7, R46, R11, R15 ;  /* 0x0000000b2e077223 */ /* 0x020fc6000000000f */
[----:B------:R-:W-:Y:S01]  /*0780*/  FMUL R19, R44, R19 ;  /* 0x000000132c137220 */ /* 0x000fe20000400000 */
[-CC-:B------:R-:W-:Y:S01]  /*0790*/  FFMA R43, R60, R11.reuse, R15.reuse ;  /* 0x0000000b3c2b7223 */ /* 0x180fe2000000000f */
[-CC-:B------:R-:W-:Y:S02]  /*07a0*/  FFMA R44, R58, R11.reuse, R15.reuse ;  /* 0x0000000b3a2c7223 */ /* 0x180fe4000000000f */
[----:B------:R-:W-:Y:S01]  /*07b0*/  FFMA R11, R19, R11, R15 ;  /* 0x0000000b130b7223 */ /* 0x000fe2000000000f */
[----:B------:R-:W-:Y:S01]  /*07c0*/  FSEL R15, R45, 1, P6 ;  /* 0x3f8000002d0f7808 */ /* 0x000fe20003000000 */
[----:B------:R-:W1:Y:S01]  /*07d0*/  LDC.64 R58, c[0x0][0x220] ;  /* 0x00008800ff3a7b82 */ /* 0x000e620000000a00 */
[----:B------:R-:W-:Y:S01]  /*07e0*/  FSETP.GT.AND P6, PT, R17, 8.50705917302346158658e+37, PT ;  /* 0x7e8000001100780b */ /* 0x000fe20003fc4000 */
[----:B------:R-:W-:Y:S01]  /*07f0*/  FADD R34, R34, R38 ;  /* 0x0000002622227221 */ /* 0x000fe20000000000 */
[----:B------:R-:W-:-:S03]  /*0800*/  FADD R39, R30, -R6 ;  /* 0x800000061e277221 */ /* 0x000fc60000000000 */
[----:B------:R-:W-:Y:S01]  /*0810*/  FADD R19, R34, -R6 ;  /* 0x8000000622137221 */ /* 0x000fe20000000000 */
[-C--:B------:R-:W-:Y:S01]  /*0820*/  FMUL R6, R39, R18.reuse ;  /* 0x0000001227067220 */ /* 0x080fe20000400000 */
[-C--:B------:R-:W-:Y:S01]  /*0830*/  FMUL R39, R49, R18.reuse ;  /* 0x0000001231277220 */ /* 0x080fe20000400000 */
[----:B------:R-:W-:Y:S01]  /*0840*/  @!P5 FMUL R15, R15, 16777216 ;  /* 0x4b8000000f0fd820 */ /* 0x000fe20000400000 */
[----:B------:R-:W-:-:S04]  /*0850*/  FMUL R19, R19, R18 ;  /* 0x0000001213137220 */ /* 0x000fc80000400000 */
[----:B------:R-:W-:Y:S01]  /*0860*/  @P6 FMUL R17, R17, 0.25 ;  /* 0x3e80000011116820 */ /* 0x000fe20000400000 */
[-CC-:B------:R-:W-:Y:S01]  /*0870*/  FFMA R6, R6, R10.reuse, R14.reuse ;  /* 0x0000000a06067223 */ /* 0x180fe2000000000e */
[-CC-:B------:R-:W-:Y:S02]  /*0880*/  FFMA R49, R61, R10.reuse, R14.reuse ;  /* 0x0000000a3d317223 */ /* 0x180fe4000000000e */
[----:B------:R-:W-:Y:S01]  /*0890*/  @!P4 FMUL R17, R17, 16777216 ;  /* 0x4b8000001111c820 */ /* 0x000fe20000400000 */
[-CC-:B------:R-:W-:Y:S01]  /*08a0*/  FFMA R46, R39, R10.reuse, R14.reuse ;  /* 0x0000000a272e7223 */ /* 0x180fe2000000000e */
[----:B------:R-:W-:Y:S01]  /*08b0*/  FFMA R10, R19, R10, R14 ;  /* 0x0000000a130a7223 */ /* 0x000fe2000000000e */
[----:B0-----:R-:W-:Y:S01]  /*08c0*/  FMUL R15, R16, R15 ;  /* 0x0000000f100f7220 */ /* 0x001fe20000400000 */
[----:B------:R0:W2:Y:S01]  /*08d0*/  MUFU.RCP R14, R17 ;  /* 0x00000011000e7308 */ /* 0x0000a20000001000 */
[----:B------:R-:W-:Y:S01]  /*08e0*/  CS2R R18, SRZ ;  /* 0x0000000000127805 */ /* 0x000fe2000001ff00 */
[----:B-1----:R-:W-:-:S04]  /*08f0*/  IMAD.WIDE R38, R47, 0x4, R58 ;  /* 0x000000042f267825 */ /* 0x002fc800078e023a */
[----:B------:R-:W-:Y:S01]  /*0900*/  FADD R33, R33, R37 ;  /* 0x0000002521217221 */ /* 0x000fe20000000000 */
[----:B0-----:R-:W-:Y:S01]  /*0910*/  CS2R R16, SRZ ;  /* 0x0000000000107805 */ /* 0x001fe2000001ff00 */
[----:B------:R-:W-:Y:S01]  /*0920*/  FADD R32, R32, R36 ;  /* 0x0000002420207221 */ /* 0x000fe20000000000 */
[----:B------:R-:W-:Y:S01]  /*0930*/  CS2R R36, SRZ ;  /* 0x0000000000247805 */ /* 0x000fe2000001ff00 */
[----:B------:R-:W-:-:S03]  /*0940*/  IMAD.WIDE R60, R42, 0x4, R58 ;  /* 0x000000042a3c7825 */ /* 0x000fc600078e023a */
[----:B------:R0:W3:Y:S02]  /*0950*/  @P3 LDG.E.EL.128 R16, desc[UR6][R38.64] ;  /* 0x0000000626103981 */ /* 0x0000e4000c2e1d00 */
[----:B0-----:R-:W-:-:S06]  /*0960*/  CS2R R38, SRZ ;  /* 0x0000000000267805 */ /* 0x001fcc000001ff00 */
[----:B------:R0:W4:Y:S01]  /*0970*/  @P2 LDG.E.EL.128 R36, desc[UR6][R60.64] ;  /* 0x000000063c242981 */ /* 0x000122000c2e1d00 */
[----:B------:R-:W-:-:S05]  /*0980*/  FSEL R45, R45, 1, P6 ;  /* 0x3f8000002d2d7808 */ /* 0x000fca0003000000 */
[----:B------:R-:W-:Y:S01]  /*0990*/  @!P4 FMUL R45, R45, 16777216 ;  /* 0x4b8000002d2dc820 */ /* 0x000fe20000400000 */
[----:B0-----:R-:W-:-:S04]  /*09a0*/  IMAD.WIDE R60, R41, 0x4, R58 ;  /* 0x00000004293c7825 */ /* 0x001fc800078e023a */
[----:B------:R-:W-:Y:S01]  /*09b0*/  IMAD.WIDE R58, R40, 0x4, R58 ;  /* 0x00000004283a7825 */ /* 0x000fe200078e023a */
[----:B------:R-:W-:-:S03]  /*09c0*/  CS2R R40, SRZ ;  /* 0x0000000000287805 */ /* 0x000fc6000001ff00 */
[----:B--2---:R-:W-:Y:S01]  /*09d0*/  FMUL R14, R14, R45 ;  /* 0x0000002d0e0e7220 */ /* 0x004fe20000400000 */
[----:B------:R-:W0:Y:S01]  /*09e0*/  S2UR UR5, SR_CgaCtaId ;  /* 0x00000000000579c3 */ /* 0x000e220000008800 */
[----:B---3--:R-:W-:Y:S01]  /*09f0*/  FADD R19, R43, R19 ;  /* 0x000000132b137221 */ /* 0x008fe20000000000 */
[----:B------:R-:W-:-:S06]  /*0a00*/  CS2R R42, SRZ ;  /* 0x00000000002a7805 */ /* 0x000fcc000001ff00 */
[----:B------:R1:W2:Y:S01]  /*0a10*/  @P1 LDG.E.EL.128 R40, desc[UR6][R60.64] ;  /* 0x000000063c281981 */ /* 0x0002a2000c2e1d00 */
[----:B----4-:R-:W-:Y:S01]  /*0a20*/  FADD R38, R46, R38 ;  /* 0x000000262e267221 */ /* 0x010fe20000000000 */
[----:B------:R-:W-:Y:S01]  /*0a30*/  FADD R39, R44, R39 ;  /* 0x000000272c277221 */ /* 0x000fe20000000000 */
[----:B------:R-:W-:Y:S02]  /*0a40*/  CS2R R44, SRZ ;  /* 0x00000000002c7805 */ /* 0x000fe4000001ff00 */
[----:B------:R-:W-:-:S06]  /*0a50*/  CS2R R46, SRZ ;  /* 0x00000000002e7805 */ /* 0x000fcc000001ff00 */
[----:B------:R3:W4:Y:S01]  /*0a60*/  @P0 LDG.E.EL.128 R44, desc[UR6][R58.64] ;  /* 0x000000063a2c0981 */ /* 0x000722000c2e1d00 */
[----:B------:R-:W-:Y:S01]  /*0a70*/  FADD R18, R49, R18 ;  /* 0x0000001231127221 */ /* 0x000fe20000000000 */
[--C-:B------:R-:W-:Y:S01]  /*0a80*/  FADD R49, R25, -R5.reuse ;  /* 0x8000000519317221 */ /* 0x100fe20000000000 */
[----:B-1----:R-:W-:Y:S01]  /*0a90*/  FADD R61, R21, -R5 ;  /* 0x80000005153d7221 */ /* 0x002fe20000000000 */
[----:B------:R-:W-:Y:S02]  /*0aa0*/  BAR.SYNC.DEFER_BLOCKING 0x0 ;  /* 0x0000000000007b1d */ /* 0x000fe40000010000 */
[----:B------:R-:W-:-:S04]  /*0ab0*/  FMUL R49, R49, R14 ;  /* 0x0000000e31317220 */ /* 0x000fc80000400000 */
[----:B------:R-:W-:-:S04]  /*0ac0*/  FFMA R49, R49, R9, R13 ;  /* 0x0000000931317223 */ /* 0x000fc8000000000d */
[----:B------:R-:W-:Y:S01]  /*0ad0*/  FADD R37, R49, R37 ;  /* 0x0000002531257221 */ /* 0x000fe20000000000 */
[--C-:B------:R-:W-:Y:S01]  /*0ae0*/  FADD R49, R29, -R5.reuse ;  /* 0x800000051d317221 */ /* 0x100fe20000000000 */
[----:B------:R-:W-:Y:S01]  /*0af0*/  FADD R5, R33, -R5 ;  /* 0x8000000521057221 */ /* 0x000fe20000000000 */
[-C--:B------:R-:W-:Y:S02]  /*0b00*/  FMUL R60, R61, R14.reuse ;  /* 0x0000000e3d3c7220 */ /* 0x080fe40000400000 */
[-C--:B------:R-:W-:Y:S01]  /*0b10*/  FMUL R49, R49, R14.reuse ;  /* 0x0000000e31317220 */ /* 0x080fe20000400000 */
[----:B------:R-:W-:Y:S01]  /*0b20*/  FMUL R5, R5, R14 ;  /* 0x0000000e05057220 */ /* 0x000fe20000400000 */
[-CC-:B------:R-:W-:Y:S02]  /*0b30*/  FFMA R60, R60, R9.reuse, R13.reuse ;  /* 0x000000093c3c7223 */ /* 0x180fe4000000000d */
[-CC-:B------:R-:W-:Y:S01]  /*0b40*/  FFMA R14, R49, R9.reuse, R13.reuse ;  /* 0x00000009310e7223 */ /* 0x180fe2000000000d */
[----:B---3--:R-:W-:Y:S01]  /*0b50*/  FFMA R58, R5, R9, R13 ;  /* 0x00000009053a7223 */ /* 0x008fe2000000000d */
[--C-:B------:R-:W-:Y:S01]  /*0b60*/  FADD R5, R28, -R4.reuse ;  /* 0x800000041c057221 */ /* 0x100fe20000000000 */
[--C-:B------:R-:W-:Y:S01]  /*0b70*/  FADD R9, R24, -R4.reuse ;  /* 0x8000000418097221 */ /* 0x100fe20000000000 */
[--C-:B------:R-:W-:Y:S01]  /*0b80*/  FADD R13, R20, -R4.reuse ;  /* 0x80000004140d7221 */ /* 0x100fe20000000000 */
[----:B------:R-:W-:Y:S01]  /*0b90*/  FADD R4, R32, -R4 ;  /* 0x8000000420047221 */ /* 0x000fe20000000000 */
[-C--:B------:R-:W-:Y:S01]  /*0ba0*/  FMUL R5, R5, R15.reuse ;  /* 0x0000000f05057220 */ /* 0x080fe20000400000 */
[-C--:B------:R-:W-:Y:S01]  /*0bb0*/  FMUL R9, R9, R15.reuse ;  /* 0x0000000f09097220 */ /* 0x080fe20000400000 */
[-C--:B------:R-:W-:Y:S01]  /*0bc0*/  FMUL R13, R13, R15.reuse ;  /* 0x0000000f0d0d7220 */ /* 0x080fe20000400000 */
[----:B------:R-:W-:-:S02]  /*0bd0*/  FMUL R15, R4, R15 ;  /* 0x0000000f040f7220 */ /* 0x000fc40000400000 */
[----:B------:R-:W1:Y:S01]  /*0be0*/  S2R R4, SR_TID.X ;  /* 0x0000000000047919 */ /* 0x000e620000002100 */
[-CC-:B------:R-:W-:Y:S01]  /*0bf0*/  FFMA R13, R13, R8.reuse, R12.reuse ;  /* 0x000000080d0d7223 */ /* 0x180fe2000000000c */
[-CC-:B------:R-:W-:Y:S01]  /*0c00*/  FFMA R49, R9, R8.reuse, R12.reuse ;  /* 0x0000000809317223 */ /* 0x180fe2000000000c */
[-CC-:B------:R-:W-:Y:S01]  /*0c10*/  FFMA R5, R5, R8.reuse, R12.reuse ;  /* 0x0000000805057223 */ /* 0x180fe2000000000c */
[----:B------:R-:W-:Y:S01]  /*0c20*/  FFMA R9, R15, R8, R12 ;  /* 0x000000080f097223 */ /* 0x000fe2000000000c */
[----:B------:R-:W-:Y:S01]  /*0c30*/  SHF.L.U32 R8, R2, 0xa, RZ ;  /* 0x0000000a02087819 */ /* 0x000fe200000006ff */
[----:B------:R-:W-:Y:S01]  /*0c40*/  FADD R15, R13, R16 ;  /* 0x000000100d0f7221 */ /* 0x000fe20000000000 */
[----:B------:R-:W-:Y:S02]  /*0c50*/  UMOV UR4, 0x400 ;  /* 0x0000040000047882 */ /* 0x000fe40000000000 */
[----:B------:R-:W-:Y:S01]  /*0c60*/  LOP3.LUT R8, R8, 0xc00, RZ, 0xc0, !PT ;  /* 0x00000c0008087812 */ /* 0x000fe200078ec0ff */
[----:B0-----:R-:W-:Y:S01]  /*0c70*/  UPRMT UR4, UR5, 0x654, UR4 ;  /* 0x0000065405047896 */ /* 0x001fe20008000004 */
[----:B------:R-:W-:Y:S01]  /*0c80*/  FADD R49, R49, R36 ;  /* 0x0000002431317221 */ /* 0x000fe20000000000 */
[----:B------:R-:W-:Y:S01]  /*0c90*/  FADD R17, R60, R17 ;  /* 0x000000113c117221 */ /* 0x000fe20000000000 */
[----:B------:R-:W-:-:S02]  /*0ca0*/  LOP3.LUT R12, R8, 0x100, RZ, 0xfc, !PT ;  /* 0x00000100080c7812 */ /* 0x000fc400078efcff */
[C---:B------:R-:W-:Y:S02]  /*0cb0*/  LOP3.LUT R36, R8.reuse, 0x200, RZ, 0xfc, !PT ;  /* 0x0000020008247812 */ /* 0x040fe400078efcff */
[----:B------:R-:W-:Y:S02]  /*0cc0*/  LOP3.LUT R60, R8, 0x300, RZ, 0xfc, !PT ;  /* 0x00000300083c7812 */ /* 0x000fe400078efcff */
[----:B------:R-:W-:Y:S02]  /*0cd0*/  LEA.HI R59, R12, UR4, RZ, 0x1c ;  /* 0x000000040c3b7c11 */ /* 0x000fe4000f8fe0ff */
[----:B------:R-:W-:Y:S02]  /*0ce0*/  LEA.HI R61, R36, UR4, RZ, 0x1c ;  /* 0x00000004243d7c11 */ /* 0x000fe4000f8fe0ff */
[----:B-1----:R-:W-:-:S04]  /*0cf0*/  SHF.R.U32.HI R13, RZ, 0x2, R4 ;  /* 0x00000002ff0d7819 */ /* 0x002fc80000011604 */
[----:B------:R-:W-:-:S04]  /*0d00*/  SGXT.U32 R13, R13, 0x6 ;  /* 0x000000060d0d781a */ /* 0x000fc80000000000 */
[C---:B------:R-:W-:Y:S02]  /*0d10*/  LOP3.LUT R16, R8.reuse, R13, RZ, 0xfc, !PT ;  /* 0x0000000d08107212 */ /* 0x040fe400078efcff */
[----:B------:R-:W-:Y:S02]  /*0d20*/  LEA.HI R13, R8, UR4, RZ, 0x1c ;  /* 0x00000004080d7c11 */ /* 0x000fe4000f8fe0ff */
[----:B------:R-:W-:Y:S02]  /*0d30*/  LEA.HI R60, R60, UR4, RZ, 0x1c ;  /* 0x000000043c3c7c11 */ /* 0x000fe4000f8fe0ff */
[C---:B------:R-:W-:Y:S02]  /*0d40*/  LEA R12, R16.reuse, R13, 0x2 ;  /* 0x0000000d100c7211 */ /* 0x040fe400078e10ff */
[C---:B------:R-:W-:Y:S02]  /*0d50*/  LEA R8, R16.reuse, R59, 0x2 ;  /* 0x0000003b10087211 */ /* 0x040fe400078e10ff */
[----:B------:R-:W-:-:S02]  /*0d60*/  LEA R13, R16, R61, 0x2 ;  /* 0x0000003d100d7211 */ /* 0x000fc400078e10ff */
[----:B------:R-:W-:Y:S01]  /*0d70*/  LEA R16, R16, R60, 0x2 ;  /* 0x0000003c10107211 */ /* 0x000fe200078e10ff */
[----:B------:R0:W-:Y:S04]  /*0d80*/  STS [R12], R15 ;  /* 0x0000000f0c007388 */ /* 0x0001e80000000800 */
[----:B------:R-:W-:Y:S04]  /*0d90*/  STS [R8+0x400], R17 ;  /* 0x0004001108007388 */ /* 0x000fe80000000800 */
[----:B------:R-:W-:Y:S04]  /*0da0*/  STS [R13+0x800], R18 ;  /* 0x000800120d007388 */ /* 0x000fe80000000800 */
[----:B------:R-:W-:Y:S04]  /*0db0*/  STS [R16+0xc00], R19 ;  /* 0x000c001310007388 */ /* 0x000fe80000000800 */
[----:B------:R-:W-:Y:S04]  /*0dc0*/  STS [R12+0x100], R49 ;  /* 0x000100310c007388 */ /* 0x000fe80000000800 */
[----:B------:R-:W-:Y:S04]  /*0dd0*/  STS [R8+0x500], R37 ;  /* 0x0005002508007388 */ /* 0x000fe80000000800 */
[----:B------:R-:W-:Y:S04]  /*0de0*/  STS [R13+0x900], R38 ;  /* 0x000900260d007388 */ /* 0x000fe80000000800 */
[----:B------:R-:W-:Y:S04]  /*0df0*/  STS [R16+0xd00], R39 ;  /* 0x000d002710007388 */ /* 0x000fe80000000800 */
[----:B------:R-:W-:Y:S04]  /*0e00*/  @P3 STG.E.128 desc[UR6][R56.64], R20 ;  /* 0x0000001438003986 */ /* 0x000fe8000c101d06 */
[----:B------:R-:W-:Y:S04]  /*0e10*/  @P2 STG.E.128 desc[UR6][R54.64], R24 ;  /* 0x0000001836002986 */ /* 0x000fe8000c101d06 */
[----:B------:R-:W-:Y:S04]  /*0e20*/  @P1 STG.E.128 desc[UR6][R52.64], R28 ;  /* 0x0000001c34001986 */ /* 0x000fe8000c101d06 */
[----:B------:R-:W-:Y:S01]  /*0e30*/  @P0 STG.E.128 desc[UR6][R50.64], R32 ;  /* 0x0000002032000986 */ /* 0x000fe2000c101d06 */
[----:B------:R-:W-:-:S04]  /*0e40*/  SHF.R.U32.HI R4, RZ, 0x2, R4 ;  /* 0x00000002ff047819 */ /* 0x000fc80000011604 */
[----:B------:R-:W-:Y:S02]  /*0e50*/  LOP3.LUT R4, R4, 0x30, RZ, 0xc0, !PT ;  /* 0x0000003004047812 */ /* 0x000fe400078ec0ff */
[----:B0-----:R-:W-:-:S04]  /*0e60*/  SHF.R.U32.HI R15, RZ, 0x6, R2 ;  /* 0x00000006ff0f7819 */ /* 0x001fc80000011602 */
[----:B------:R-:W-:-:S04]  /*0e70*/  SGXT.U32 R15, R15, 0x2 ;  /* 0x000000020f0f781a */ /* 0x000fc80000000000 */
[----:B------:R-:W-:-:S04]  /*0e80*/  LOP3.LUT R15, R15, R0, RZ, 0xfc, !PT ;  /* 0x000000000f0f7212 */ /* 0x000fc800078efcff */
[----:B------:R-:W-:Y:S01]  /*0e90*/  LOP3.LUT R2, R15, 0x8, RZ, 0xfc, !PT ;  /* 0x000000080f027812 */ /* 0x000fe200078efcff */
[----:B--2---:R-:W-:Y:S01]  /*0ea0*/  FADD R7, R7, R43 ;  /* 0x0000002b07077221 */ /* 0x004fe20000000000 */
[----:B------:R-:W-:Y:S01]  /*0eb0*/  FADD R43, R5, R40 ;  /* 0x00000028052b7221 */ /* 0x000fe20000000000 */
[----:B------:R-:W-:Y:S01]  /*0ec0*/  FADD R41, R14, R41 ;  /* 0x000000290e297221 */ /* 0x000fe20000000000 */
[----:B------:R-:W-:-:S03]  /*0ed0*/  FADD R6, R6, R42 ;  /* 0x0000002a06067221 */ /* 0x000fc60000000000 */
[----:B------:R-:W-:Y:S04]  /*0ee0*/  STS [R12+0x200], R43 ;  /* 0x0002002b0c007388 */ /* 0x000fe80000000800 */
[----:B------:R-:W-:Y:S04]  /*0ef0*/  STS [R8+0x600], R41 ;  /* 0x0006002908007388 */ /* 0x000fe80000000800 */
[----:B------:R-:W-:Y:S01]  /*0f00*/  STS [R13+0xa00], R6 ;  /* 0x000a00060d007388 */ /* 0x000fe20000000800 */
[----:B----4-:R-:W-:Y:S01]  /*0f10*/  FADD R47, R11, R47 ;  /* 0x0000002f0b2f7221 */ /* 0x010fe20000000000 */
[----:B------:R-:W-:Y:S01]  /*0f20*/  FADD R11, R9, R44 ;  /* 0x0000002c090b7221 */ /* 0x000fe20000000000 */
[----:B------:R-:W-:Y:S01]  /*0f30*/  FADD R45, R58, R45 ;  /* 0x0000002d3a2d7221 */ /* 0x000fe20000000000 */
[----:B------:R-:W-:Y:S01]  /*0f40*/  FADD R46, R10, R46 ;  /* 0x0000002e0a2e7221 */ /* 0x000fe20000000000 */
[----:B------:R0:W-:Y:S01]  /*0f50*/  STS [R16+0xe00], R7 ;  /* 0x000e000710007388 */ /* 0x0001e20000000800 */
[----:B------:R-:W-:-:S03]  /*0f60*/  LOP3.LUT R14, R48, 0xfc, RZ, 0xc0, !PT ;  /* 0x000000fc300e7812 */ /* 0x000fc600078ec0ff */
[----:B------:R1:W-:Y:S01]  /*0f70*/  STS [R12+0x300], R11 ;  /* 0x0003000b0c007388 */ /* 0x0003e20000000800 */
[----:B------:R-:W-:-:S03]  /*0f80*/  LOP3.LUT R48, R48, 0x3fc, RZ, 0xc0, !PT ;  /* 0x000003fc30307812 */ /* 0x000fc600078ec0ff */
[----:B------:R-:W-:Y:S04]  /*0f90*/  STS [R8+0x700], R45 ;  /* 0x0007002d08007388 */ /* 0x000fe80000000800 */
[----:B------:R2:W-:Y:S04]  /*0fa0*/  STS [R13+0xb00], R46 ;  /* 0x000b002e0d007388 */ /* 0x0005e80000000800 */
[----:B------:R-:W-:Y:S01]  /*0fb0*/  STS [R16+0xf00], R47 ;  /* 0x000f002f10007388 */ /* 0x000fe20000000800 */
[C---:B------:R-:W-:Y:S02]  /*0fc0*/  LOP3.LUT R5, R48.reuse, 0x400, RZ, 0xfc, !PT ;  /* 0x0000040030057812 */ /* 0x040fe400078efcff */
[----:B------:R-:W-:-:S02]  /*0fd0*/  LOP3.LUT R9, R48, 0x800, RZ, 0xfc, !PT ;  /* 0x0000080030097812 */ /* 0x000fc400078efcff */
[----:B------:R-:W-:Y:S02]  /*0fe0*/  SHF.R.U32.HI R5, RZ, 0x4, R5 ;  /* 0x00000004ff057819 */ /* 0x000fe40000011605 */
[----:B------:R-:W-:Y:S02]  /*0ff0*/  SHF.R.U32.HI R10, RZ, 0x4, R9 ;  /* 0x00000004ff0a7819 */ /* 0x000fe40000011609 */
[----:B------:R-:W-:Y:S02]  /*1000*/  LOP3.LUT R9, R5, 0x70, RZ, 0xc0, !PT ;  /* 0x0000007005097812 */ /* 0x000fe400078ec0ff */
[----:B------:R-:W-:Y:S02]  /*1010*/  LOP3.LUT R10, R10, 0xb0, RZ, 0xc0, !PT ;  /* 0x000000b00a0a7812 */ /* 0x000fe400078ec0ff */
[----:B------:R-:W-:Y:S02]  /*1020*/  IADD3 R5, R4, UR4, RZ ;  /* 0x0000000404057c10 */ /* 0x000fe4000fffe0ff */
[----:B------:R-:W-:-:S02]  /*1030*/  IADD3 R9, R9, UR4, RZ ;  /* 0x0000000409097c10 */ /* 0x000fc4000fffe0ff */
[----:B0-----:R-:W-:Y:S02]  /*1040*/  IADD3 R7, R10, UR4, RZ ;  /* 0x000000040a077c10 */ /* 0x001fe4000fffe0ff */
[C---:B------:R-:W-:Y:S01]  /*1050*/  LEA R20, R48.reuse, R5, 0x2 ;  /* 0x0000000530147211 */ /* 0x040fe200078e10ff */
[----:B------:R-:W-:Y:S01]  /*1060*/  BAR.SYNC.DEFER_BLOCKING 0x0 ;  /* 0x0000000000007b1d */ /* 0x000fe20000010000 */
[C---:B------:R-:W-:Y:S02]  /*1070*/  LEA R9, R48.reuse, R9, 0x2 ;  /* 0x0000000930097211 */ /* 0x040fe400078e10ff */
[----:B------:R-:W-:Y:S02]  /*1080*/  LEA R7, R48, R7, 0x2 ;  /* 0x0000000730077211 */ /* 0x000fe400078e10ff */
[----:B------:R-:W-:-:S04]  /*1090*/  PRMT R3, R14, 0x6540, R3 ;  /* 0x000065400e037816 */ /* 0x000fc80000000003 */
[--C-:B-1----:R-:W-:Y:S02]  /*10a0*/  SHF.R.S32.HI R12, RZ, 0x1f, R3.reuse ;  /* 0x0000001fff0c7819 */ /* 0x102fe40000011403 */
[----:B------:R-:W-:Y:S02]  /*10b0*/  SHF.R.S32.HI R18, RZ, 0x1f, R3 ;  /* 0x0000001fff127819 */ /* 0x000fe40000011403 */
[-C--:B------:R-:W-:Y:S02]  /*10c0*/  LEA.HI R14, R12, R3.reuse, RZ, 0x6 ;  /* 0x000000030c0e7211 */ /* 0x080fe400078f30ff */
[----:B--2---:R-:W0:Y:S01]  /*10d0*/  LDC.64 R12, c[0x0][0x248] ;  /* 0x00009200ff0c7b82 */ /* 0x004e220000000a00 */
[----:B------:R-:W1:Y:S04]  /*10e0*/  LDS.128 R20, [R20] ;  /* 0x0000000014147984 */ /* 0x000e680000000c00 */
[----:B------:R-:W2:Y:S04]  /*10f0*/  LDS.128 R8, [R9+0x1000] ;  /* 0x0010000009087984 */ /* 0x000ea80000000c00 */
[----:B------:R-:W3:Y:S01]  /*1100*/  LDS.128 R4, [R7+0x2000] ;  /* 0x0020000007047984 */ /* 0x000ee20000000c00 */
[----:B------:R-:W-:-:S02]  /*1110*/  LEA.HI R18, R18, R3, RZ, 0x6 ;  /* 0x0000000312127211 */ /* 0x000fc400078f30ff */
[----:B------:R-:W-:Y:S02]  /*1120*/  SHF.L.U32 R14, R14, 0x9, RZ ;  /* 0x000000090e0e7819 */ /* 0x000fe400000006ff */
[----:B------:R-:W-:Y:S02]  /*1130*/  LOP3.LUT R18, R18, 0xffffffc0, RZ, 0xc0, !PT ;  /* 0xffffffc012127812 */ /* 0x000fe400078ec0ff */
[----:B------:R-:W-:Y:S02]  /*1140*/  LOP3.LUT R14, R14, 0xffff8000, RZ, 0xc0, !PT ;  /* 0xffff80000e0e7812 */ /* 0x000fe400078ec0ff */
[----:B------:R-:W-:Y:S02]  /*1150*/  LOP3.LUT R0, R48, 0xc00, RZ, 0xfc, !PT ;  /* 0x00000c0030007812 */ /* 0x000fe400078efcff */
[----:B------:R-:W-:Y:S02]  /*1160*/  ISETP.GE.AND P0, PT, R3, 0x100, PT ;  /* 0x000001000300780c */ /* 0x000fe40003f06270 */
[----:B------:R-:W-:-:S02]  /*1170*/  IADD3 R18, R14, R3, -R18 ;  /* 0x000000030e127210 */ /* 0x000fc40007ffe812 */
[C---:B------:R-:W-:Y:S02]  /*1180*/  LOP3.LUT R3, R15.reuse, 0x4, RZ, 0xfc, !PT ;  /* 0x000000040f037812 */ /* 0x040fe400078efcff */
[----:B------:R-:W-:Y:S02]  /*1190*/  SHF.R.U32.HI R14, RZ, 0x4, R0 ;  /* 0x00000004ff0e7819 */ /* 0x000fe40000011600 */
[C---:B------:R-:W-:Y:S02]  /*11a0*/  LOP3.LUT R0, R15.reuse, 0xc, RZ, 0xfc, !PT ;  /* 0x0000000c0f007812 */ /* 0x040fe400078efcff */
[----:B------:R-:W-:Y:S02]  /*11b0*/  ISETP.LT.AND P3, PT, R15, 0x200, !P0 ;  /* 0x000002000f00780c */ /* 0x000fe40004761270 */
[----:B------:R-:W-:Y:S02]  /*11c0*/  ISETP.LT.AND P2, PT, R3, 0x200, !P0 ;  /* 0x000002000300780c */ /* 0x000fe40004741270 */
[----:B------:R-:W-:-:S02]  /*11d0*/  ISETP.LT.AND P1, PT, R2, 0x200, !P0 ;  /* 0x000002000200780c */ /* 0x000fc40004721270 */
[-C--:B------:R-:W-:Y:S02]  /*11e0*/  LEA R15, R15, R18.reuse, 0x6 ;  /* 0x000000120f0f7211 */ /* 0x080fe400078e30ff */
[----:B------:R-:W-:Y:S02]  /*11f0*/  ISETP.LT.AND P0, PT, R0, 0x200, !P0 ;  /* 0x000002000000780c */ /* 0x000fe40004701270 */
[----:B------:R-:W-:Y:S02]  /*1200*/  LOP3.LUT R14, R14, 0xf0, RZ, 0xc0, !PT ;  /* 0x000000f00e0e7812 */ /* 0x000fe400078ec0ff */
[-C--:B------:R-:W-:Y:S02]  /*1210*/  LEA R17, R3, R18.reuse, 0x6 ;  /* 0x0000001203117211 */ /* 0x080fe400078e30ff */
[----:B------:R-:W-:Y:S01]  /*1220*/  LEA R19, R2, R18, 0x6 ;  /* 0x0000001202137211 */ /* 0x000fe200078e30ff */
[----:B0-----:R-:W-:Y:S01]  /*1230*/  IMAD.WIDE R2, R15, 0x4, R12 ;  /* 0x000000040f027825 */ /* 0x001fe200078e020c */
[----:B------:R-:W-:-:S03]  /*1240*/  IADD3 R25, R14, UR4, RZ ;  /* 0x000000040e197c10 */ /* 0x000fc6000fffe0ff */
[--C-:B------:R-:W-:Y:S01]  /*1250*/  IMAD.WIDE R14, R17, 0x4, R12.reuse ;  /* 0x00000004110e7825 */ /* 0x100fe200078e020c */
[----:B-1----:R0:W-:Y:S03]  /*1260*/  @P3 STG.E.128 desc[UR6][R2.64], R20 ;  /* 0x0000001402003986 */ /* 0x0021e6000c101d06 */
[----:B------:R-:W-:Y:S01]  /*1270*/  IMAD.WIDE R16, R19, 0x4, R12 ;  /* 0x0000000413107825 */ /* 0x000fe200078e020c */
[----:B--2---:R0:W-:Y:S01]  /*1280*/  @P2 STG.E.128 desc[UR6][R14.64], R8 ;  /* 0x000000080e002986 */ /* 0x0041e2000c101d06 */
[----:B------:R-:W-:-:S03]  /*1290*/  LEA R25, R48, R25, 0x2 ;  /* 0x0000001930197211 */ /* 0x000fc600078e10ff */
[----:B---3--:R0:W-:Y:S02]  /*12a0*/  @P1 STG.E.128 desc[UR6][R16.64], R4 ;  /* 0x0000000410001986 */ /* 0x0081e4000c101d06 */
[----:B0-----:R-:W-:Y:S05]  /*12b0*/  @!P0 EXIT ;  /* 0x000000000000894d */ /* 0x001fea0003800000 */
[----:B------:R-:W1:Y:S01]  /*12c0*/  LDS.128 R24, [R25+0x3000] ;  /* 0x0030000019187984 */ /* 0x000e620000000c00 */
[----:B0-----:R-:W-:-:S05]  /*12d0*/  LEA R3, R0, R18, 0x6 ;  /* 0x0000001200037211 */ /* 0x001fca00078e30ff */
[----:B------:R-:W-:-:S05]  /*12e0*/  IMAD.WIDE R12, R3, 0x4, R12 ;  /* 0x00000004030c7825 */ /* 0x000fca00078e020c */
[----:B-1----:R-:W-:Y:S01]  /*12f0*/  STG.E.128 desc[UR6][R12.64], R24 ;  /* 0x000000180c007986 */ /* 0x002fe2000c101d06 */
[----:B------:R-:W-:Y:S05]  /*1300*/  EXIT ;  /* 0x000000000000794d */ /* 0x000fea0003800000 */
.L_x_0:
[----:B------:R-:W-:-:S00]  /*1310*/  BRA `(.L_x_0) ;  /* 0xfffffffc00fc7947 */ /* 0x000fc0000383ffff */
[----:B------:R-:W-:-:S00]  /*1320*/  NOP ;  /* 0x0000000000007918 */ /* 0x000fc00000000000 */
        /* <DEDUP_REMOVED lines=13> */
.L_x_1:


//--------------------- .nv.global.init           --------------------------
	.section	.nv.global.init,"aw",@progbits
.nv.global.init:
	.type		_$_str,@object
	.size		_$_str,(_$_str_$_2 - _$_str)
_$_str:
        /*0000*/ 	.byte	0x5f, 0x5f, 0x43, 0x55, 0x44, 0x41, 0x5f, 0x46, 0x54, 0x5a, 0x00
	.type		_$_str_$_2,@object
	.size		_$_str_$_2,(.L_1 - _$_str_$_2)
_$_str_$_2:
        /*000b*/ 	.byte	0x5f, 0x5f, 0x43, 0x55, 0x44, 0x41, 0x5f, 0x50, 0x52, 0x45, 0x43, 0x5f, 0x53, 0x51, 0x52, 0x54
        /*001b*/ 	.byte	0x00
.L_1:


//--------------------- .nv.shared.triton_poi_fused__native_batch_norm_legit_no_training_add_convolution_14 --------------------------
	.section	.nv.shared.triton_poi_fused__native_batch_norm_legit_no_training_add_convolution_14,"aw",@nobits
	.sectionflags	@""
	.align	16
	.zero		1024


//--------------------- .nv.constant0.triton_poi_fused__native_batch_norm_legit_no_training_add_convolution_14 --------------------------
	.section	.nv.constant0.triton_poi_fused__native_batch_norm_legit_no_training_add_convolution_14,"a",@progbits
	.sectionflags	@""
	.align	4
.nv.constant0.triton_poi_fused__native_batch_norm_legit_no_training_add_convolution_14:
	.zero		600
